	.headerflags	@"EF_CUDA_TEXMODE_UNIFIED EF_CUDA_64BIT_ADDRESS EF_CUDA_ACCELERATORS EF_CUDA_SM90 EF_CUDA_VIRTUAL_SM(EF_CUDA_SM90)"
	.elftype	@"ET_EXEC"


//--------------------- .nv.info                  --------------------------
	.section	.nv.info,"",@"SHT_CUDA_INFO"
	.align	4


	//----- nvinfo : EIATTR_REGCOUNT
	.align		4
        /*0000*/ 	.byte	0x04, 0x2f
        /*0002*/ 	.short	(.L_3 - .L_2)
	.align		4
.L_2:
        /*0004*/ 	.word	index@(triton_poi_fused_add_convolution_div_max_pool2d_with_indices_relu_sqrt_sub_27)
        /*0008*/ 	.word	0x00000030


	//----- nvinfo : EIATTR_MIN_STACK_SIZE
	.align		4
.L_3:
        /*000c*/ 	.byte	0x04, 0x12
        /*000e*/ 	.short	(.L_5 - .L_4)
	.align		4
.L_4:
        /*0010*/ 	.word	index@(triton_poi_fused_add_convolution_div_max_pool2d_with_indices_relu_sqrt_sub_27)
        /*0014*/ 	.word	0x00000000


	//----- nvinfo : EIATTR_FRAME_SIZE
	.align		4
.L_5:
        /*0018*/ 	.byte	0x04, 0x11
        /*001a*/ 	.short	(.L_7 - .L_6)
	.align		4
.L_6:
        /*001c*/ 	.word	index@(triton_poi_fused_add_convolution_div_max_pool2d_with_indices_relu_sqrt_sub_27)
        /*0020*/ 	.word	0x00000000


	//----- nvinfo : EIATTR_MIN_STACK_SIZE
	.align		4
.L_7:
        /*0024*/ 	.byte	0x04, 0x12
        /*0026*/ 	.short	(.L_9 - .L_8)
	.align		4
.L_8:
        /*0028*/ 	.word	index@(triton_poi_fused_add_convolution_div_max_pool2d_with_indices_relu_sqrt_sub_27)
        /*002c*/ 	.word	0x00000000
.L_9:


//--------------------- .nv.info.triton_poi_fused_add_convolution_div_max_pool2d_with_indices_relu_sqrt_sub_27 --------------------------
	.section	.nv.info.triton_poi_fused_add_convolution_div_max_pool2d_with_indices_relu_sqrt_sub_27,"",@"SHT_CUDA_INFO"
	.sectionflags	@""
	.align	4


	//----- nvinfo : EIATTR_CUDA_API_VERSION
	.align		4
        /*0000*/ 	.byte	0x04, 0x37
        /*0002*/ 	.short	(.L_11 - .L_10)
.L_10:
        /*0004*/ 	.word	0x0000007c


	//----- nvinfo : EIATTR_KPARAM_INFO
	.align		4
.L_11:
        /*0008*/ 	.byte	0x04, 0x17
        /*000a*/ 	.short	(.L_13 - .L_12)
.L_12:
        /*000c*/ 	.word	0x00000000
        /*0010*/ 	.short	0x0005
        /*0012*/ 	.short	0x0024
        /*0014*/ 	.byte	0x00, 0xf0, 0x11, 0x00


	//----- nvinfo : EIATTR_KPARAM_INFO
	.align		4
.L_13:
        /*0018*/ 	.byte	0x04, 0x17
        /*001a*/ 	.short	(.L_15 - .L_14)
.L_14:
        /*001c*/ 	.word	0x00000000
        /*0020*/ 	.short	0x0004
        /*0022*/ 	.short	0x0020
        /*0024*/ 	.byte	0x00, 0xf0, 0x11, 0x00


	//----- nvinfo : EIATTR_KPARAM_INFO
	.align		4
.L_15:
        /*0028*/ 	.byte	0x04, 0x17
        /*002a*/ 	.short	(.L_17 - .L_16)
.L_16:
        /*002c*/ 	.word	0x00000000
        /*0030*/ 	.short	0x0003
        /*0032*/ 	.short	0x0018
        /*0034*/ 	.byte	0x00, 0xf4, 0x21, 0x00


	//----- nvinfo : EIATTR_KPARAM_INFO
	.align		4
.L_17:
        /*0038*/ 	.byte	0x04, 0x17
        /*003a*/ 	.short	(.L_19 - .L_18)
.L_18:
        /*003c*/ 	.word	0x00000000
        /*0040*/ 	.short	0x0002
        /*0042*/ 	.short	0x0010
        /*0044*/ 	.byte	0x00, 0xf4, 0x21, 0x00


	//----- nvinfo : EIATTR_KPARAM_INFO
	.align		4
.L_19:
        /*0048*/ 	.byte	0x04, 0x17
        /*004a*/ 	.short	(.L_21 - .L_20)
.L_20:
        /*004c*/ 	.word	0x00000000
        /*0050*/ 	.short	0x0001
        /*0052*/ 	.short	0x0008
        /*0054*/ 	.byte	0x00, 0xf4, 0x21, 0x00


	//----- nvinfo : EIATTR_KPARAM_INFO
	.align		4
.L_21:
        /*0058*/ 	.byte	0x04, 0x17
        /*005a*/ 	.short	(.L_23 - .L_22)
.L_22:
        /*005c*/ 	.word	0x00000000
        /*0060*/ 	.short	0x0000
        /*0062*/ 	.short	0x0000
        /*0064*/ 	.byte	0x00, 0xf4, 0x21, 0x00


	//----- nvinfo : EIATTR_SPARSE_MMA_MASK
	.align		4
.L_23:
        /*0068*/ 	.byte	0x03, 0x50
        /*006a*/ 	.short	0x0000


	//----- nvinfo : EIATTR_MAXREG_COUNT
	.align		4
        /*006c*/ 	.byte	0x03, 0x1b
        /*006e*/ 	.short	0x00ff


	//----- nvinfo : EIATTR_EXIT_INSTR_OFFSETS
	.align		4
        /*0070*/ 	.byte	0x04, 0x1c
        /*0072*/ 	.short	(.L_25 - .L_24)


	//   ....[0]....
.L_24:
        /*0074*/ 	.word	0x000015d0


	//   ....[1]....
        /*0078*/ 	.word	0x000015f0


	//----- nvinfo : EIATTR_REQNTID
	.align		4
.L_25:
        /*007c*/ 	.byte	0x04, 0x10
        /*007e*/ 	.short	(.L_27 - .L_26)
.L_26:
        /*0080*/ 	.word	0x00000100
        /*0084*/ 	.word	0x00000001
        /*0088*/ 	.word	0x00000001


	//----- nvinfo : EIATTR_CBANK_PARAM_SIZE
	.align		4
.L_27:
        /*008c*/ 	.byte	0x03, 0x19
        /*008e*/ 	.short	0x0028


	//----- nvinfo : EIATTR_PARAM_CBANK
	.align		4
        /*0090*/ 	.byte	0x04, 0x0a
        /*0092*/ 	.short	(.L_29 - .L_28)
	.align		4
.L_28:
        /*0094*/ 	.word	index@(.nv.constant0.triton_poi_fused_add_convolution_div_max_pool2d_with_indices_relu_sqrt_sub_27)
        /*0098*/ 	.short	0x0210
        /*009a*/ 	.short	0x0028


	//----- nvinfo : EIATTR_SW_WAR
	.align		4
.L_29:
        /*009c*/ 	.byte	0x04, 0x36
        /*009e*/ 	.short	(.L_31 - .L_30)
.L_30:
        /*00a0*/ 	.word	0x00000008
.L_31:


//--------------------- .nv.callgraph             --------------------------
	.section	.nv.callgraph,"",@"SHT_CUDA_CALLGRAPH"
	.align	4
	.sectionentsize	8
	.align		4
        /*0000*/ 	.word	0x00000000
	.align		4
        /*0004*/ 	.word	0xffffffff
	.align		4
        /*0008*/ 	.word	0x00000000
	.align		4
        /*000c*/ 	.word	0xfffffffe
	.align		4
        /*0010*/ 	.word	0x00000000
	.align		4
        /*0014*/ 	.word	0xfffffffd
	.align		4
        /*0018*/ 	.word	0x00000000
	.align		4
        /*001c*/ 	.word	0xfffffffc


//--------------------- .nv.constant4             --------------------------
	.section	.nv.constant4,"a",@progbits
	.align	8
	.align		8
.nv.constant4:
        /*0000*/ 	.dword	_$_str
	.align		8
        /*0008*/ 	.dword	_$_str_$_2


//--------------------- .text.triton_poi_fused_add_convolution_div_max_pool2d_with_indices_relu_sqrt_sub_27 --------------------------
	.section	.text.triton_poi_fused_add_convolution_div_max_pool2d_with_indices_relu_sqrt_sub_27,"ax",@progbits
	.sectionflags	@"SHF_BARRIERS=1"
	.align	128
        .global         triton_poi_fused_add_convolution_div_max_pool2d_with_indices_relu_sqrt_sub_27
        .type           triton_poi_fused_add_convolution_div_max_pool2d_with_indices_relu_sqrt_sub_27,@function
        .size           triton_poi_fused_add_convolution_div_max_pool2d_with_indices_relu_sqrt_sub_27,(.L_x_1 - triton_poi_fused_add_convolution_div_max_pool2d_with_indices_relu_sqrt_sub_27)
        .other          triton_poi_fused_add_convolution_div_max_pool2d_with_indices_relu_sqrt_sub_27,@"STO_CUDA_ENTRY STV_DEFAULT"
triton_poi_fused_add_convolution_div_max_pool2d_with_indices_relu_sqrt_sub_27:
.text.triton_poi_fused_add_convolution_div_max_pool2d_with_indices_relu_sqrt_sub_27:
[----:B------:R-:W0:Y:S01]  /*0000*/  LDC R1, c[0x0][0x28] ;  /* 0x00000a00ff017b82 */ /* 0x000e220000000800 */
[----:B------:R-:W1:Y:S07]  /*0010*/  S2R R0, SR_TID.X ;  /* 0x0000000000007919 */ /* 0x000e6e0000002100 */
[----:B------:R-:W2:Y:S01]  /*0020*/  LDC.64 R12, c[0x0][0x210] ;  /* 0x00008400ff0c7b82 */ /* 0x000ea20000000a00 */
[----:B------:R-:W-:Y:S01]  /*0030*/  ULDC.64 UR6, c[0x0][0x208] ;  /* 0x0000820000067ab9 */ /* 0x000fe20000000a00 */
[----:B------:R-:W-:Y:S01]  /*0040*/  CS2R R8, SRZ ;  /* 0x0000000000087805 */ /* 0x000fe2000001ff00 */
[----:B------:R-:W3:Y:S01]  /*0050*/  S2R R38, SR_CTAID.Y ;  /* 0x0000000000267919 */ /* 0x000ee20000002600 */
[----:B------:R-:W4:Y:S01]  /*0060*/  S2R R33, SR_CTAID.X ;  /* 0x0000000000217919 */ /* 0x000f220000002500 */
[----:B-1----:R-:W-:Y:S01]  /*0070*/  IMAD.SHL.U32 R2, R0, 0x4, RZ ;  /* 0x0000000400027824 */ /* 0x002fe200078e00ff */
[----:B------:R-:W-:-:S02]  /*0080*/  SHF.R.U32.HI R14, RZ, 0x6, R0 ;  /* 0x00000006ff0e7819 */ /* 0x000fc40000011600 */
[--C-:B---3--:R-:W-:Y:S02]  /*0090*/  SHF.R.S32.HI R25, RZ, 0x17, R38.reuse ;  /* 0x00000017ff197819 */ /* 0x108fe40000011426 */
[----:B------:R-:W-:Y:S02]  /*00a0*/  LOP3.LUT R3, R2, 0xfc, RZ, 0xc0, !PT ;  /* 0x000000fc02037812 */ /* 0x000fe400078ec0ff */
[----:B------:R-:W-:Y:S01]  /*00b0*/  SGXT R25, R25, 0x1 ;  /* 0x000000011919781a */ /* 0x000fe20000000200 */
[----:B----4-:R-:W-:Y:S01]  /*00c0*/  IMAD.SHL.U32 R33, R33, 0x10, RZ ;  /* 0x0000001021217824 */ /* 0x010fe200078e00ff */
[----:B------:R-:W-:Y:S02]  /*00d0*/  PRMT R4, R3, 0x6540, R38 ;  /* 0x0000654003047816 */ /* 0x000fe40000000026 */
[----:B------:R-:W-:Y:S02]  /*00e0*/  SGXT.U32 R14, R14, 0x2 ;  /* 0x000000020e0e781a */ /* 0x000fe40000000000 */
[----:B------:R-:W-:-:S04]  /*00f0*/  LEA.HI R3, R25, R4, RZ, 0x9 ;  /* 0x0000000419037211 */ /* 0x000fc800078f48ff */
[C---:B------:R-:W-:Y:S01]  /*0100*/  LOP3.LUT R5, R3.reuse, 0xfffffe00, RZ, 0xc0, !PT ;  /* 0xfffffe0003057812 */ /* 0x040fe200078ec0ff */
[----:B------:R-:W-:Y:S01]  /*0110*/  IMAD.SHL.U32 R6, R3, 0x10, RZ ;  /* 0x0000001003067824 */ /* 0x000fe200078e00ff */
[----:B------:R-:W-:-:S04]  /*0120*/  LOP3.LUT R3, R33, R14, RZ, 0xfc, !PT ;  /* 0x0000000e21037212 */ /* 0x000fc800078efcff */
[----:B------:R-:W-:Y:S02]  /*0130*/  LOP3.LUT R6, R6, 0xffffe000, RZ, 0xc0, !PT ;  /* 0xffffe00006067812 */ /* 0x000fe400078ec0ff */
[C---:B------:R-:W-:Y:S02]  /*0140*/  ISETP.GE.AND P0, PT, R3.reuse, 0x10, PT ;  /* 0x000000100300780c */ /* 0x040fe40003f06270 */
[----:B------:R-:W-:Y:S02]  /*0150*/  IADD3 R22, R6, R4, -R5 ;  /* 0x0000000406167210 */ /* 0x000fe40007ffe805 */
[----:B------:R-:W-:Y:S02]  /*0160*/  CS2R R4, SRZ ;  /* 0x0000000000047805 */ /* 0x000fe4000001ff00 */
[----:B------:R-:W-:Y:S01]  /*0170*/  CS2R R6, SRZ ;  /* 0x0000000000067805 */ /* 0x000fe2000001ff00 */
[----:B------:R-:W-:Y:S01]  /*0180*/  IMAD R19, R3, 0x200, R22 ;  /* 0x0000020003137824 */ /* 0x000fe200078e0216 */
[----:B------:R-:W-:-:S03]  /*0190*/  LOP3.LUT R3, R33, 0x4, R14, 0xfe, !PT ;  /* 0x0000000421037812 */ /* 0x000fc600078efe0e */
[----:B--2---:R-:W-:Y:S01]  /*01a0*/  IMAD.WIDE R18, R19, 0x4, R12 ;  /* 0x0000000413127825 */ /* 0x004fe200078e020c */
[----:B------:R-:W-:-:S04]  /*01b0*/  LOP3.LUT R15, R33, 0x8, R14, 0xfe, !PT ;  /* 0x00000008210f7812 */ /* 0x000fc800078efe0e */
[----:B------:R1:W2:Y:S01]  /*01c0*/  @!P0 LDG.E.EL.128 R4, desc[UR6][R18.64] ;  /* 0x0000000612048981 */ /* 0x0002a2000c2e1d00 */
[C---:B------:R-:W-:Y:S01]  /*01d0*/  ISETP.GE.AND P0, PT, R3.reuse, 0x10, PT ;  /* 0x000000100300780c */ /* 0x040fe20003f06270 */
[--C-:B------:R-:W-:Y:S01]  /*01e0*/  IMAD R27, R3, 0x200, R22.reuse ;  /* 0x00000200031b7824 */ /* 0x100fe200078e0216 */
[C---:B------:R-:W-:Y:S02]  /*01f0*/  ISETP.GE.AND P1, PT, R15.reuse, 0x10, PT ;  /* 0x000000100f00780c */ /* 0x040fe40003f26270 */
[----:B------:R-:W-:Y:S02]  /*0200*/  CS2R R10, SRZ ;  /* 0x00000000000a7805 */ /* 0x000fe4000001ff00 */
[----:B------:R-:W-:Y:S01]  /*0210*/  LOP3.LUT R20, R33, 0xc, R14, 0xfe, !PT ;  /* 0x0000000c21147812 */ /* 0x000fe200078efe0e */
[----:B------:R-:W-:Y:S01]  /*0220*/  IMAD R29, R15, 0x200, R22 ;  /* 0x000002000f1d7824 */ /* 0x000fe200078e0216 */
[----:B------:R-:W-:Y:S01]  /*0230*/  CS2R R16, SRZ ;  /* 0x0000000000107805 */ /* 0x000fe2000001ff00 */
[----:B------:R-:W-:Y:S01]  /*0240*/  IMAD.WIDE R26, R27, 0x4, R12 ;  /* 0x000000041b1a7825 */ /* 0x000fe200078e020c */
[----:B------:R-:W-:-:S02]  /*0250*/  ISETP.GE.AND P2, PT, R20, 0x10, PT ;  /* 0x000000101400780c */ /* 0x000fc40003f46270 */
[----:B-1----:R-:W-:Y:S01]  /*0260*/  CS2R R18, SRZ ;  /* 0x0000000000127805 */ /* 0x002fe2000001ff00 */
[----:B------:R-:W-:Y:S02]  /*0270*/  IMAD R31, R20, 0x200, R22 ;  /* 0x00000200141f7824 */ /* 0x000fe400078e0216 */
[--C-:B------:R-:W-:Y:S01]  /*0280*/  IMAD.WIDE R28, R29, 0x4, R12.reuse ;  /* 0x000000041d1c7825 */ /* 0x100fe200078e020c */
[----:B------:R1:W3:Y:S01]  /*0290*/  @!P0 LDG.E.EL.128 R8, desc[UR6][R26.64] ;  /* 0x000000061a088981 */ /* 0x0002e2000c2e1d00 */
[----:B------:R-:W-:Y:S02]  /*02a0*/  CS2R R20, SRZ ;  /* 0x0000000000147805 */ /* 0x000fe4000001ff00 */
[----:B------:R-:W-:Y:S01]  /*02b0*/  CS2R R22, SRZ ;  /* 0x0000000000167805 */ /* 0x000fe2000001ff00 */
[----:B------:R-:W-:Y:S01]  /*02c0*/  IMAD.WIDE R30, R31, 0x4, R12 ;  /* 0x000000041f1e7825 */ /* 0x000fe200078e020c */
[----:B------:R4:W5:Y:S01]  /*02d0*/  @!P1 LDG.E.EL.128 R16, desc[UR6][R28.64] ;  /* 0x000000061c109981 */ /* 0x000962000c2e1d00 */
[----:B------:R-:W4:Y:S03]  /*02e0*/  S2UR UR5, SR_CgaCtaId ;  /* 0x00000000000579c3 */ /* 0x000f260000008800 */
[----:B------:R1:W5:Y:S01]  /*02f0*/  @!P2 LDG.E.EL.128 R20, desc[UR6][R30.64] ;  /* 0x000000061e14a981 */ /* 0x000362000c2e1d00 */
[----:B------:R-:W-:Y:S01]  /*0300*/  IMAD.SHL.U32 R3, R0, 0x40, RZ ;  /* 0x0000004000037824 */ /* 0x000fe200078e00ff */
[----:B------:R-:W-:-:S03]  /*0310*/  UMOV UR4, 0x400 ;  /* 0x0000040000047882 */ /* 0x000fc60000000000 */
[----:B------:R-:W4:Y:S01]  /*0320*/  LDC.64 R12, c[0x0][0x218] ;  /* 0x00008600ff0c7b82 */ /* 0x000f220000000a00 */
[----:B------:R-:W-:-:S04]  /*0330*/  LOP3.LUT R3, R3, 0xfc0, RZ, 0xc0, !PT ;  /* 0x00000fc003037812 */ /* 0x000fc800078ec0ff */
[C---:B------:R-:W-:Y:S02]  /*0340*/  LOP3.LUT R14, R3.reuse, R14, RZ, 0xfc, !PT ;  /* 0x0000000e030e7212 */ /* 0x040fe400078efcff */
[C---:B-1----:R-:W-:Y:S01]  /*0350*/  LOP3.LUT R26, R3.reuse, 0x10, RZ, 0xfc, !PT ;  /* 0x00000010031a7812 */ /* 0x042fe200078efcff */
[----:B0---4-:R-:W-:Y:S01]  /*0360*/  UPRMT UR4, UR5, 0x654, UR4 ;  /* 0x0000065405047896 */ /* 0x011fe20008000004 */
[----:B------:R-:W-:-:S05]  /*0370*/  LOP3.LUT R27, R3, 0x20, RZ, 0xfc, !PT ;  /* 0x00000020031b7812 */ /* 0x000fca00078efcff */
[C---:B------:R-:W-:Y:S02]  /*0380*/  LEA.HI R15, R3.reuse, UR4, RZ, 0x1e ;  /* 0x00000004030f7c11 */ /* 0x040fe4000f8ff0ff */
[----:B------:R-:W-:-:S03]  /*0390*/  LOP3.LUT R28, R3, 0x30, RZ, 0xfc, !PT ;  /* 0x00000030031c7812 */ /* 0x000fc600078efcff */
[----:B------:R-:W-:Y:S01]  /*03a0*/  IMAD R29, R14, 0x4, R15 ;  /* 0x000000040e1d7824 */ /* 0x000fe200078e020f */
[----:B------:R-:W-:Y:S02]  /*03b0*/  LEA.HI R15, R26, UR4, RZ, 0x1e ;  /* 0x000000041a0f7c11 */ /* 0x000fe4000f8ff0ff */
[----:B------:R-:W-:Y:S02]  /*03c0*/  LEA.HI R27, R27, UR4, RZ, 0x1e ;  /* 0x000000041b1b7c11 */ /* 0x000fe4000f8ff0ff */
[----:B------:R-:W-:Y:S01]  /*03d0*/  LEA.HI R35, R28, UR4, RZ, 0x1e ;  /* 0x000000041c237c11 */ /* 0x000fe2000f8ff0ff */
[C---:B------:R-:W-:Y:S02]  /*03e0*/  IMAD R30, R14.reuse, 0x4, R15 ;  /* 0x000000040e1e7824 */ /* 0x040fe400078e020f */
[C---:B------:R-:W-:Y:S02]  /*03f0*/  IMAD R31, R14.reuse, 0x4, R27 ;  /* 0x000000040e1f7824 */ /* 0x040fe400078e021b */
[----:B------:R-:W-:Y:S01]  /*0400*/  IMAD R32, R14, 0x4, R35 ;  /* 0x000000040e207824 */ /* 0x000fe200078e0223 */
[----:B------:R-:W-:-:S04]  /*0410*/  PRMT R24, R0, 0x6540, R38 ;  /* 0x0000654000187816 */ /* 0x000fc80000000026 */
[----:B------:R-:W-:-:S04]  /*0420*/  LEA.HI R3, R25, R24, RZ, 0x9 ;  /* 0x0000001819037211 */ /* 0x000fc800078f48ff */
[----:B------:R-:W-:-:S05]  /*0430*/  LOP3.LUT R3, R3, 0xfffffe00, RZ, 0xc0, !PT ;  /* 0xfffffe0003037812 */ /* 0x000fca00078ec0ff */
[----:B------:R-:W-:-:S04]  /*0440*/  IMAD.IADD R3, R24, 0x1, -R3 ;  /* 0x0000000118037824 */ /* 0x000fc800078e0a03 */
[----:B------:R-:W-:-:S04]  /*0450*/  IMAD.WIDE R26, R3, 0x4, R12 ;  /* 0x00000004031a7825 */ /* 0x000fc800078e020c */
[----:B------:R-:W-:Y:S01]  /*0460*/  IMAD.SHL.U32 R34, R38, 0x100, RZ ;  /* 0x0000010026227824 */ /* 0x000fe200078e00ff */
[----:B------:R-:W-:-:S04]  /*0470*/  LOP3.LUT R33, R33, 0xc, R2, 0xf8, !PT ;  /* 0x0000000c21217812 */ /* 0x000fc800078ef802 */
[----:B------:R-:W-:Y:S02]  /*0480*/  ISETP.GE.AND P0, PT, R33, 0x10, PT ;  /* 0x000000102100780c */ /* 0x000fe40003f06270 */
[----:B------:R-:W-:Y:S02]  /*0490*/  CS2R R12, SRZ ;  /* 0x00000000000c7805 */ /* 0x000fe4000001ff00 */
[----:B------:R-:W-:Y:S01]  /*04a0*/  CS2R R14, SRZ ;  /* 0x00000000000e7805 */ /* 0x000fe2000001ff00 */
[----:B--2---:R-:W-:Y:S04]  /*04b0*/  STS [R29], R4 ;  /* 0x000000041d007388 */ /* 0x004fe80000000800 */
[----:B------:R0:W-:Y:S04]  /*04c0*/  STS [R30+0x40], R5 ;  /* 0x000040051e007388 */ /* 0x0001e80000000800 */
[----:B------:R-:W-:Y:S04]  /*04d0*/  STS [R31+0x80], R6 ;  /* 0x000080061f007388 */ /* 0x000fe80000000800 */
[----:B------:R1:W-:Y:S01]  /*04e0*/  STS [R32+0xc0], R7 ;  /* 0x0000c00720007388 */ /* 0x0003e20000000800 */
[----:B0-----:R-:W0:Y:S03]  /*04f0*/  LDC.64 R4, c[0x0][0x220] ;  /* 0x00008800ff047b82 */ /* 0x001e260000000a00 */
[----:B---3--:R2:W-:Y:S04]  /*0500*/  STS [R29+0x10], R8 ;  /* 0x000010081d007388 */ /* 0x0085e80000000800 */
[----:B------:R-:W-:Y:S04]  /*0510*/  STS [R30+0x50], R9 ;  /* 0x000050091e007388 */ /* 0x000fe80000000800 */
[----:B------:R-:W-:Y:S04]  /*0520*/  STS [R31+0x90], R10 ;  /* 0x0000900a1f007388 */ /* 0x000fe80000000800 */
[----:B------:R-:W-:Y:S04]  /*0530*/  STS [R32+0xd0], R11 ;  /* 0x0000d00b20007388 */ /* 0x000fe80000000800 */
[----:B-----5:R-:W-:Y:S04]  /*0540*/  STS [R29+0x20], R16 ;  /* 0x000020101d007388 */ /* 0x020fe80000000800 */
[----:B------:R-:W-:Y:S04]  /*0550*/  STS [R30+0x60], R17 ;  /* 0x000060111e007388 */ /* 0x000fe80000000800 */
[----:B------:R-:W-:Y:S04]  /*0560*/  STS [R31+0xa0], R18 ;  /* 0x0000a0121f007388 */ /* 0x000fe80000000800 */
[----:B------:R-:W-:Y:S04]  /*0570*/  STS [R32+0xe0], R19 ;  /* 0x0000e01320007388 */ /* 0x000fe80000000800 */
[----:B------:R3:W-:Y:S04]  /*0580*/  STS [R29+0x30], R20 ;  /* 0x000030141d007388 */ /* 0x0007e80000000800 */
[----:B------:R-:W-:Y:S04]  /*0590*/  STS [R30+0x70], R21 ;  /* 0x000070151e007388 */ /* 0x000fe80000000800 */
[----:B------:R4:W-:Y:S04]  /*05a0*/  STS [R31+0xb0], R22 ;  /* 0x0000b0161f007388 */ /* 0x0009e80000000800 */
[----:B------:R5:W-:Y:S01]  /*05b0*/  STS [R32+0xf0], R23 ;  /* 0x0000f01720007388 */ /* 0x000be20000000800 */
[----:B------:R-:W-:Y:S01]  /*05c0*/  BAR.SYNC.DEFER_BLOCKING 0x0 ;  /* 0x0000000000007b1d */ /* 0x000fe20000010000 */
[----:B-1----:R-:W-:-:S04]  /*05d0*/  SHF.R.U32.HI R7, RZ, 0x2, R0 ;  /* 0x00000002ff077819 */ /* 0x002fc80000011600 */
[----:B------:R-:W-:-:S04]  /*05e0*/  SGXT.U32 R7, R7, 0x6 ;  /* 0x000000060707781a */ /* 0x000fc80000000000 */
[----:B------:R-:W-:Y:S01]  /*05f0*/  LOP3.LUT R42, R34, 0x40, R7, 0xfe, !PT ;  /* 0x00000040222a7812 */ /* 0x000fe200078efe07 */
[----:B------:R1:W5:Y:S03]  /*0600*/  LDG.E.EL R3, desc[UR6][R26.64] ;  /* 0x000000061a037981 */ /* 0x000366000c2e1900 */
[----:B--2---:R-:W-:-:S04]  /*0610*/  LEA.HI R8, R25, R42, RZ, 0x9 ;  /* 0x0000002a19087211 */ /* 0x004fc800078f48ff */
[----:B------:R-:W-:Y:S02]  /*0620*/  SHF.R.S32.HI R8, RZ, 0x9, R8 ;  /* 0x00000009ff087819 */ /* 0x000fe40000011408 */
[----:B---3--:R-:W-:Y:S02]  /*0630*/  CS2R R28, SRZ ;  /* 0x00000000001c7805 */ /* 0x008fe4000001ff00 */
[----:B----4-:R-:W-:Y:S01]  /*0640*/  CS2R R30, SRZ ;  /* 0x00000000001e7805 */ /* 0x010fe2000001ff00 */
[----:B------:R-:W-:-:S04]  /*0650*/  IMAD R21, R8, 0x10, R33 ;  /* 0x0000001008157824 */ /* 0x000fc800078e0221 */
[----:B0-----:R-:W-:Y:S01]  /*0660*/  IMAD.WIDE R20, R21, 0x4, R4 ;  /* 0x0000000415147825 */ /* 0x001fe200078e0204 */
[----:B------:R-:W-:Y:S02]  /*0670*/  PRMT R38, R7, 0x6540, R38 ;  /* 0x0000654007267816 */ /* 0x000fe40000000026 */
[----:B------:R-:W-:Y:S02]  /*0680*/  LOP3.LUT R36, R34, 0x80, R7, 0xfe, !PT ;  /* 0x0000008022247812 */ /* 0x000fe400078efe07 */
[----:B------:R-:W2:Y:S01]  /*0690*/  @!P0 LDG.E.EL.128 R28, desc[UR6][R20.64] ;  /* 0x00000006141c8981 */ /* 0x000ea2000c2e1d00 */
[----:B------:R-:W-:Y:S02]  /*06a0*/  LOP3.LUT R34, R34, 0xc0, R7, 0xfe, !PT ;  /* 0x000000c022227812 */ /* 0x000fe400078efe07 */
[C---:B------:R-:W-:Y:S02]  /*06b0*/  LEA.HI R6, R25.reuse, R38, RZ, 0x9 ;  /* 0x0000002619067211 */ /* 0x040fe400078f48ff */
[----:B------:R-:W-:-:S02]  /*06c0*/  LEA.HI R9, R25, R36, RZ, 0x9 ;  /* 0x0000002419097211 */ /* 0x000fc400078f48ff */
[----:B------:R-:W-:Y:S02]  /*06d0*/  LEA.HI R25, R25, R34, RZ, 0x9 ;  /* 0x0000002219197211 */ /* 0x000fe400078f48ff */
[----:B------:R-:W-:Y:S02]  /*06e0*/  SHF.R.S32.HI R6, RZ, 0x9, R6 ;  /* 0x00000009ff067819 */ /* 0x000fe40000011406 */
[----:B------:R-:W-:Y:S02]  /*06f0*/  SHF.R.S32.HI R10, RZ, 0x9, R9 ;  /* 0x00000009ff0a7819 */ /* 0x000fe40000011409 */
[----:B------:R-:W-:Y:S01]  /*0700*/  SHF.R.S32.HI R16, RZ, 0x9, R25 ;  /* 0x00000009ff107819 */ /* 0x000fe20000011419 */
[--C-:B------:R-:W-:Y:S02]  /*0710*/  IMAD R19, R6, 0x10, R33.reuse ;  /* 0x0000001006137824 */ /* 0x100fe400078e0221 */
[--C-:B------:R-:W-:Y:S02]  /*0720*/  IMAD R17, R10, 0x10, R33.reuse ;  /* 0x000000100a117824 */ /* 0x100fe400078e0221 */
[----:B------:R-:W-:-:S02]  /*0730*/  IMAD R9, R16, 0x10, R33 ;  /* 0x0000001010097824 */ /* 0x000fc400078e0221 */
[--C-:B------:R-:W-:Y:S01]  /*0740*/  IMAD.WIDE R18, R19, 0x4, R4.reuse ;  /* 0x0000000413127825 */ /* 0x100fe200078e0204 */
[----:B------:R-:W-:Y:S02]  /*0750*/  CS2R R24, SRZ ;  /* 0x0000000000187805 */ /* 0x000fe4000001ff00 */
[----:B-1----:R-:W-:Y:S01]  /*0760*/  CS2R R26, SRZ ;  /* 0x00000000001a7805 */ /* 0x002fe2000001ff00 */
[--C-:B------:R-:W-:Y:S01]  /*0770*/  IMAD.WIDE R16, R17, 0x4, R4.reuse ;  /* 0x0000000411107825 */ /* 0x100fe200078e0204 */
[----:B------:R-:W-:Y:S01]  /*0780*/  CS2R R10, SRZ ;  /* 0x00000000000a7805 */ /* 0x000fe2000001ff00 */
[----:B------:R0:W3:Y:S02]  /*0790*/  @!P0 LDG.E.EL.128 R12, desc[UR6][R18.64] ;  /* 0x00000006120c8981 */ /* 0x0000e4000c2e1d00 */
[----:B------:R-:W-:Y:S01]  /*07a0*/  IMAD.WIDE R4, R9, 0x4, R4 ;  /* 0x0000000409047825 */ /* 0x000fe200078e0204 */
[----:B------:R-:W-:Y:S01]  /*07b0*/  CS2R R8, SRZ ;  /* 0x0000000000087805 */ /* 0x000fe2000001ff00 */
[----:B------:R-:W4:Y:S05]  /*07c0*/  @!P0 LDG.E.EL.128 R24, desc[UR6][R16.64] ;  /* 0x0000000610188981 */ /* 0x000f2a000c2e1d00 */
[----:B------:R1:W3:Y:S01]  /*07d0*/  @!P0 LDG.E.EL.128 R8, desc[UR6][R4.64] ;  /* 0x0000000604088981 */ /* 0x0002e2000c2e1d00 */
[----:B------:R-:W-:-:S04]  /*07e0*/  LOP3.LUT R6, R2, 0x3fc, RZ, 0xc0, !PT ;  /* 0x000003fc02067812 */ /* 0x000fc800078ec0ff */
[C---:B0-----:R-:W-:Y:S02]  /*07f0*/  LOP3.LUT R18, R6.reuse, 0x400, RZ, 0xfc, !PT ;  /* 0x0000040006127812 */ /* 0x041fe400078efcff */
[C---:B------:R-:W-:Y:S02]  /*0800*/  LOP3.LUT R19, R6.reuse, 0x800, RZ, 0xfc, !PT ;  /* 0x0000080006137812 */ /* 0x040fe400078efcff */
[----:B------:R-:W-:Y:S02]  /*0810*/  LOP3.LUT R20, R6, 0xc00, RZ, 0xfc, !PT ;  /* 0x00000c0006147812 */ /* 0x000fe400078efcff */
[----:B------:R-:W-:Y:S02]  /*0820*/  SHF.R.U32.HI R18, RZ, 0x2, R18 ;  /* 0x00000002ff127819 */ /* 0x000fe40000011612 */
[----:B------:R-:W-:Y:S02]  /*0830*/  SHF.R.U32.HI R19, RZ, 0x2, R19 ;  /* 0x00000002ff137819 */ /* 0x000fe40000011613 */
[----:B------:R-:W-:-:S02]  /*0840*/  SHF.R.U32.HI R20, RZ, 0x2, R20 ;  /* 0x00000002ff147819 */ /* 0x000fc40000011614 */
[C---:B------:R-:W-:Y:S02]  /*0850*/  LOP3.LUT R2, R0.reuse, 0xff, RZ, 0xc0, !PT ;  /* 0x000000ff00027812 */ /* 0x040fe400078ec0ff */
[----:B------:R-:W-:Y:S02]  /*0860*/  LOP3.LUT R0, R0, 0xfc, RZ, 0xc0, !PT ;  /* 0x000000fc00007812 */ /* 0x000fe400078ec0ff */
[----:B------:R-:W-:Y:S02]  /*0870*/  LOP3.LUT R18, R18, 0x1fc, RZ, 0xc0, !PT ;  /* 0x000001fc12127812 */ /* 0x000fe400078ec0ff */
[----:B------:R-:W-:Y:S02]  /*0880*/  LOP3.LUT R19, R19, 0x2fc, RZ, 0xc0, !PT ;  /* 0x000002fc13137812 */ /* 0x000fe400078ec0ff */
[----:B------:R-:W-:Y:S01]  /*0890*/  LOP3.LUT R20, R20, 0x3fc, RZ, 0xc0, !PT ;  /* 0x000003fc14147812 */ /* 0x000fe200078ec0ff */
[----:B-1----:R-:W-:Y:S02]  /*08a0*/  VIADD R5, R0, UR4 ;  /* 0x0000000400057c36 */ /* 0x002fe40008000000 */
[----:B------:R-:W-:-:S02]  /*08b0*/  VIADD R17, R18, UR4 ;  /* 0x0000000412117c36 */ /* 0x000fc40008000000 */
[----:B------:R-:W-:Y:S02]  /*08c0*/  VIADD R19, R19, UR4 ;  /* 0x0000000413137c36 */ /* 0x000fe40008000000 */
[----:B------:R-:W-:Y:S02]  /*08d0*/  VIADD R21, R20, UR4 ;  /* 0x0000000414157c36 */ /* 0x000fe40008000000 */
[C---:B------:R-:W-:Y:S02]  /*08e0*/  IMAD R5, R6.reuse, 0x4, R5 ;  /* 0x0000000406057824 */ /* 0x040fe400078e0205 */
[C---:B------:R-:W-:Y:S02]  /*08f0*/  IMAD R4, R6.reuse, 0x4, R17 ;  /* 0x0000000406047824 */ /* 0x040fe400078e0211 */
[----:B-----5:R-:W-:Y:S01]  /*0900*/  IMAD R32, R6, 0x4, R19 ;  /* 0x0000000406207824 */ /* 0x020fe200078e0213 */
[----:B------:R-:W-:Y:S01]  /*0910*/  LEA R44, R2, UR4, 0x3 ;  /* 0x00000004022c7c11 */ /* 0x000fe2000f8e18ff */
[----:B------:R-:W-:Y:S01]  /*0920*/  IMAD R40, R6, 0x4, R21 ;  /* 0x0000000406287824 */ /* 0x000fe200078e0215 */
[----:B------:R-:W-:Y:S04]  /*0930*/  LDS R20, [R5] ;  /* 0x0000000005147984 */ /* 0x000fe80000000800 */
[----:B------:R-:W-:Y:S04]  /*0940*/  LDS R21, [R5+0x4] ;  /* 0x0000040005157984 */ /* 0x000fe80000000800 */
[----:B------:R-:W-:Y:S04]  /*0950*/  LDS R23, [R5+0x8] ;  /* 0x0000080005177984 */ /* 0x000fe80000000800 */
[----:B------:R-:W-:Y:S04]  /*0960*/  LDS R22, [R5+0xc] ;  /* 0x00000c0005167984 */ /* 0x000fe80000000800 */
[----:B------:R-:W-:Y:S04]  /*0970*/  LDS R43, [R4+0x1000] ;  /* 0x00100000042b7984 */ /* 0x000fe80000000800 */
[----:B------:R-:W-:Y:S04]  /*0980*/  LDS R41, [R4+0x1004] ;  /* 0x0010040004297984 */ /* 0x000fe80000000800 */
[----:B------:R-:W-:Y:S04]  /*0990*/  LDS R39, [R4+0x1008] ;  /* 0x0010080004277984 */ /* 0x000fe80000000800 */
[----:B------:R0:W-:Y:S04]  /*09a0*/  LDS R35, [R4+0x100c] ;  /* 0x00100c0004237984 */ /* 0x0001e80000000800 */
[----:B------:R-:W-:Y:S04]  /*09b0*/  LDS R17, [R32+0x2000] ;  /* 0x0020000020117984 */ /* 0x000fe80000000800 */
[----:B------:R-:W-:Y:S04]  /*09c0*/  LDS R37, [R32+0x2004] ;  /* 0x0020040020257984 */ /* 0x000fe80000000800 */
[----:B------:R-:W-:Y:S04]  /*09d0*/  LDS R18, [R32+0x2008] ;  /* 0x0020080020127984 */ /* 0x000fe80000000800 */
[----:B------:R1:W-:Y:S04]  /*09e0*/  LDS R16, [R32+0x200c] ;  /* 0x00200c0020107984 */ /* 0x0003e80000000800 */
[----:B------:R-:W-:Y:S04]  /*09f0*/  LDS R0, [R40+0x3000] ;  /* 0x0030000028007984 */ /* 0x000fe80000000800 */
[----:B------:R-:W-:Y:S04]  /*0a00*/  LDS R6, [R40+0x3004] ;  /* 0x0030040028067984 */ /* 0x000fe80000000800 */
[----:B------:R-:W-:Y:S04]  /*0a10*/  LDS R19, [R40+0x3008] ;  /* 0x0030080028137984 */ /* 0x000fe80000000800 */
[----:B------:R-:W-:Y:S01]  /*0a20*/  LDS R2, [R40+0x300c] ;  /* 0x00300c0028027984 */ /* 0x000fe20000000800 */
[----:B------:R-:W-:Y:S01]  /*0a30*/  BAR.SYNC.DEFER_BLOCKING 0x0 ;  /* 0x0000000000007b1d */ /* 0x000fe20000010000 */
[----:B0-----:R-:W-:-:S04]  /*0a40*/  LOP3.LUT R4, R7, 0x40, RZ, 0xfc, !PT ;  /* 0x0000004007047812 */ /* 0x001fc800078efcff */
[----:B------:R-:W-:Y:S02]  /*0a50*/  LEA R4, R4, UR4, 0x3 ;  /* 0x0000000404047c11 */ /* 0x000fe4000f8e18ff */
[----:B-1----:R-:W-:Y:S01]  /*0a60*/  LOP3.LUT R32, R7, 0x80, RZ, 0xfc, !PT ;  /* 0x0000008007207812 */ /* 0x002fe200078efcff */
[----:B------:R0:W-:Y:S01]  /*0a70*/  STS [R44], R3 ;  /* 0x000000032c007388 */ /* 0x0001e20000000800 */
[----:B------:R-:W-:Y:S06]  /*0a80*/  BAR.SYNC.DEFER_BLOCKING 0x0 ;  /* 0x0000000000007b1d */ /* 0x000fec0000010000 */
[----:B------:R-:W1:Y:S01]  /*0a90*/  LDS R4, [R4] ;  /* 0x0000000004047984 */ /* 0x000e620000000800 */
[----:B--2---:R-:W-:Y:S08]  /*0aa0*/  MUFU.SQRT R45, R28 ;  /* 0x0000001c002d7308 */ /* 0x004ff00000002000 */
[----:B------:R2:W5:Y:S02]  /*0ab0*/  MUFU.SQRT R28, R29 ;  /* 0x0000001d001c7308 */ /* 0x0005640000002000 */
[----:B--2---:R-:W-:-:S06]  /*0ac0*/  LEA R29, R32, UR4, 0x3 ;  /* 0x00000004201d7c11 */ /* 0x004fcc000f8e18ff */
[----:B------:R-:W2:Y:S01]  /*0ad0*/  LDS R29, [R29] ;  /* 0x000000001d1d7984 */ /* 0x000ea20000000800 */
[----:B0-----:R5:W0:Y:S08]  /*0ae0*/  MUFU.SQRT R44, R30 ;  /* 0x0000001e002c7308 */ /* 0x001a300000002000 */
[----:B------:R-:W0:Y:S01]  /*0af0*/  MUFU.SQRT R31, R31 ;  /* 0x0000001f001f7308 */ /* 0x000e220000002000 */
[----:B-----5:R-:W-:Y:S01]  /*0b00*/  FADD R30, R28, 1.00000001335143196e-10 ;  /* 0x2edbe6ff1c1e7421 */ /* 0x020fe20000000000 */
[----:B-1----:R-:W-:-:S06]  /*0b10*/  FSETP.GEU.AND P6, PT, R35, -R4, PT ;  /* 0x800000042300720b */ /* 0x002fcc0003fce000 */
[----:B----4-:R1:W-:Y:S01]  /*0b20*/  MUFU.SQRT R40, R26 ;  /* 0x0000001a00287308 */ /* 0x0103e20000002000 */
[-C--:B------:R-:W-:Y:S02]  /*0b30*/  FSETP.GEU.AND P5, PT, R41, -R4.reuse, PT ;  /* 0x800000042900720b */ /* 0x080fe40003fae000 */
[----:B------:R-:W-:-:S05]  /*0b40*/  FSETP.GEU.AND P2, PT, R43, -R4, PT ;  /* 0x800000042b00720b */ /* 0x000fca0003f4e000 */
[----:B---3--:R3:W-:Y:S01]  /*0b50*/  MUFU.SQRT R5, R9 ;  /* 0x0000000900057308 */ /* 0x0087e20000002000 */
[--C-:B-1----:R-:W-:Y:S01]  /*0b60*/  FADD R26, R35, R4.reuse ;  /* 0x00000004231a7221 */ /* 0x102fe20000000000 */
[----:B0-----:R-:W-:Y:S01]  /*0b70*/  FADD R35, R44, 1.00000001335143196e-10 ;  /* 0x2edbe6ff2c237421 */ /* 0x001fe20000000000 */
[----:B------:R-:W-:Y:S01]  /*0b80*/  FADD R28, R31, 1.00000001335143196e-10 ;  /* 0x2edbe6ff1f1c7421 */ /* 0x000fe20000000000 */
[----:B------:R-:W-:Y:S01]  /*0b90*/  FSETP.GEU.AND P1, PT, R39, -R4, PT ;  /* 0x800000042700720b */ /* 0x000fe20003f2e000 */
[--C-:B---3--:R-:W-:Y:S01]  /*0ba0*/  FADD R9, R41, R4.reuse ;  /* 0x0000000429097221 */ /* 0x108fe20000000000 */
[--C-:B------:R-:W-:Y:S01]  /*0bb0*/  FADD R43, R43, R4.reuse ;  /* 0x000000042b2b7221 */ /* 0x100fe20000000000 */
[----:B------:R-:W-:Y:S02]  /*0bc0*/  FADD R39, R39, R4 ;  /* 0x0000000427277221 */ /* 0x000fe40000000000 */
[----:B------:R0:W-:Y:S01]  /*0bd0*/  MUFU.SQRT R4, R11 ;  /* 0x0000000b00047308 */ /* 0x0001e20000002000 */
[----:B------:R-:W-:-:S02]  /*0be0*/  FSEL R9, R9, RZ, P5 ;  /* 0x000000ff09097208 */ /* 0x000fc40002800000 */
[----:B------:R-:W-:Y:S02]  /*0bf0*/  FSETP.GT.AND P5, PT, R35, 8.50705917302346158658e+37, PT ;  /* 0x7e8000002300780b */ /* 0x000fe40003fa4000 */
[----:B0-----:R-:W-:Y:S02]  /*0c00*/  FSEL R11, R26, RZ, P6 ;  /* 0x000000ff1a0b7208 */ /* 0x001fe40003000000 */
[----:B------:R-:W-:Y:S01]  /*0c10*/  FSETP.GT.AND P6, PT, R28, 8.50705917302346158658e+37, PT ;  /* 0x7e8000001c00780b */ /* 0x000fe20003fc4000 */
[----:B------:R-:W0:Y:S01]  /*0c20*/  MUFU.SQRT R24, R24 ;  /* 0x0000001800187308 */ /* 0x000e220000002000 */
[----:B------:R-:W-:-:S07]  /*0c30*/  LEA R26, R7, UR4, 0x3 ;  /* 0x00000004071a7c11 */ /* 0x000fce000f8e18ff */
[----:B------:R1:W-:Y:S01]  /*0c40*/  MUFU.SQRT R32, R10 ;  /* 0x0000000a00207308 */ /* 0x0003e20000002000 */
[----:B------:R-:W-:Y:S01]  /*0c50*/  @P5 FMUL R35, R35, 0.25 ;  /* 0x3e80000023235820 */ /* 0x000fe20000400000 */
[----:B------:R-:W3:Y:S01]  /*0c60*/  LDS R26, [R26] ;  /* 0x000000001a1a7984 */ /* 0x000ee20000000800 */
[----:B-1----:R-:W-:-:S05]  /*0c70*/  FSEL R10, R39, RZ, P1 ;  /* 0x000000ff270a7208 */ /* 0x002fca0000800000 */
[----:B------:R-:W1:Y:S01]  /*0c80*/  MUFU.SQRT R25, R25 ;  /* 0x0000001900197308 */ /* 0x000e620000002000 */
[----:B------:R-:W-:Y:S01]  /*0c90*/  @P6 FMUL R28, R28, 0.25 ;  /* 0x3e8000001c1c6820 */ /* 0x000fe20000400000 */
[----:B------:R-:W-:Y:S01]  /*0ca0*/  @P6 FMUL R11, R11, 0.25 ;  /* 0x3e8000000b0b6820 */ /* 0x000fe20000400000 */
[----:B------:R-:W-:Y:S01]  /*0cb0*/  @P5 FMUL R10, R10, 0.25 ;  /* 0x3e8000000a0a5820 */ /* 0x000fe20000400000 */
[CC--:B--2---:R-:W-:Y:S01]  /*0cc0*/  FSETP.GEU.AND P5, PT, R18.reuse, -R29.reuse, PT ;  /* 0x8000001d1200720b */ /* 0x0c4fe20003fae000 */
[--C-:B------:R-:W-:Y:S01]  /*0cd0*/  FADD R18, R18, R29.reuse ;  /* 0x0000001d12127221 */ /* 0x100fe20000000000 */
[C---:B------:R-:W-:Y:S01]  /*0ce0*/  FSETP.GEU.AND P6, PT, R37.reuse, -R29, PT ;  /* 0x8000001d2500720b */ /* 0x040fe20003fce000 */
[--C-:B------:R-:W-:Y:S01]  /*0cf0*/  FADD R37, R37, R29.reuse ;  /* 0x0000001d25257221 */ /* 0x100fe20000000000 */
[----:B------:R-:W-:Y:S01]  /*0d00*/  FADD R31, R17, R29 ;  /* 0x0000001d111f7221 */ /* 0x000fe20000000000 */
[----:B0-----:R-:W-:Y:S01]  /*0d10*/  FADD R44, R24, 1.00000001335143196e-10 ;  /* 0x2edbe6ff182c7421 */ /* 0x001fe20000000000 */
[----:B------:R-:W-:-:S02]  /*0d20*/  FSEL R18, R18, RZ, P5 ;  /* 0x000000ff12127208 */ /* 0x000fc40002800000 */
[-C--:B------:R-:W-:Y:S02]  /*0d30*/  FSETP.GEU.AND P5, PT, R17, -R29.reuse, PT ;  /* 0x8000001d1100720b */ /* 0x080fe40003fae000 */
[----:B------:R-:W-:Y:S01]  /*0d40*/  LOP3.LUT R24, R7, 0xc0, RZ, 0xfc, !PT ;  /* 0x000000c007187812 */ /* 0x000fe200078efcff */
[----:B------:R0:W-:Y:S01]  /*0d50*/  MUFU.SQRT R3, R8 ;  /* 0x0000000800037308 */ /* 0x0001e20000002000 */
[----:B------:R-:W-:Y:S02]  /*0d60*/  FSEL R17, R37, RZ, P6 ;  /* 0x000000ff25117208 */ /* 0x000fe40003000000 */
[C---:B------:R-:W-:Y:S01]  /*0d70*/  FSETP.GEU.AND P6, PT, R16.reuse, -R29, PT ;  /* 0x8000001d1000720b */ /* 0x040fe20003fce000 */
[----:B------:R-:W-:Y:S01]  /*0d80*/  FADD R29, R16, R29 ;  /* 0x0000001d101d7221 */ /* 0x000fe20000000000 */
[----:B------:R-:W-:Y:S01]  /*0d90*/  FSEL R16, R31, RZ, P5 ;  /* 0x000000ff1f107208 */ /* 0x000fe20002800000 */
[----:B-1----:R-:W-:Y:S01]  /*0da0*/  FADD R41, R25, 1.00000001335143196e-10 ;  /* 0x2edbe6ff19297421 */ /* 0x002fe20000000000 */
[----:B------:R-:W-:Y:S01]  /*0db0*/  FSETP.GT.AND P5, PT, R44, 8.50705917302346158658e+37, PT ;  /* 0x7e8000002c00780b */ /* 0x000fe20003fa4000 */
[----:B------:R-:W1:Y:S01]  /*0dc0*/  MUFU.SQRT R27, R27 ;  /* 0x0000001b001b7308 */ /* 0x000e620000002000 */
[----:B0-----:R-:W-:-:S02]  /*0dd0*/  FSEL R8, R43, RZ, P2 ;  /* 0x000000ff2b087208 */ /* 0x001fc40001000000 */
[----:B------:R-:W-:Y:S02]  /*0de0*/  LEA R43, R24, UR4, 0x3 ;  /* 0x00000004182b7c11 */ /* 0x000fe4000f8e18ff */
[----:B------:R-:W-:Y:S01]  /*0df0*/  FSEL R7, R29, RZ, P6 ;  /* 0x000000ff1d077208 */ /* 0x000fe20003000000 */
[----:B------:R-:W-:Y:S01]  /*0e00*/  FADD R45, R45, 1.00000001335143196e-10 ;  /* 0x2edbe6ff2d2d7421 */ /* 0x000fe20000000000 */
[----:B------:R-:W-:Y:S01]  /*0e10*/  FSETP.GT.AND P6, PT, R41, 8.50705917302346158658e+37, PT ;  /* 0x7e8000002900780b */ /* 0x000fe20003fc4000 */
[----:B------:R-:W0:Y:S01]  /*0e20*/  MUFU.SQRT R14, R14 ;  /* 0x0000000e000e7308 */ /* 0x000e220000002000 */
[----:B------:R-:W2:Y:S01]  /*0e30*/  LDS R43, [R43] ;  /* 0x000000002b2b7984 */ /* 0x000ea20000000800 */
[----:B------:R-:W-:Y:S01]  /*0e40*/  FADD R40, R40, 1.00000001335143196e-10 ;  /* 0x2edbe6ff28287421 */ /* 0x000fe20000000000 */
[----:B------:R-:W-:Y:S01]  /*0e50*/  FSETP.GT.AND P4, PT, R45, 8.50705917302346158658e+37, PT ;  /* 0x7e8000002d00780b */ /* 0x000fe20003f84000 */
[----:B------:R-:W-:Y:S01]  /*0e60*/  @P5 FMUL R44, R44, 0.25 ;  /* 0x3e8000002c2c5820 */ /* 0x000fe20000400000 */
[----:B------:R-:W-:Y:S01]  /*0e70*/  @P5 FMUL R16, R16, 0.25 ;  /* 0x3e80000010105820 */ /* 0x000fe20000400000 */
[----:B------:R-:W4:Y:S02]  /*0e80*/  LDC.64 R24, c[0x0][0x228] ;  /* 0x00008a00ff187b82 */ /* 0x000f240000000a00 */
[----:B------:R-:W5:Y:S01]  /*0e90*/  MUFU.SQRT R12, R12 ;  /* 0x0000000c000c7308 */ /* 0x000f620000002000 */
[----:B-1----:R-:W-:Y:S01]  /*0ea0*/  FADD R39, R27, 1.00000001335143196e-10 ;  /* 0x2edbe6ff1b277421 */ /* 0x002fe20000000000 */
[----:B------:R-:W-:-:S06]  /*0eb0*/  FSETP.GT.AND P5, PT, R40, 8.50705917302346158658e+37, PT ;  /* 0x7e8000002800780b */ /* 0x000fcc0003fa4000 */
[----:B------:R-:W1:Y:S01]  /*0ec0*/  MUFU.SQRT R13, R13 ;  /* 0x0000000d000d7308 */ /* 0x000e620000002000 */
[----:B------:R-:W-:Y:S01]  /*0ed0*/  @P6 FMUL R41, R41, 0.25 ;  /* 0x3e80000029296820 */ /* 0x000fe20000400000 */
[----:B------:R-:W-:Y:S01]  /*0ee0*/  @P6 FMUL R17, R17, 0.25 ;  /* 0x3e80000011116820 */ /* 0x000fe20000400000 */
[----:B------:R-:W-:Y:S01]  /*0ef0*/  FSETP.GT.AND P6, PT, R39, 8.50705917302346158658e+37, PT ;  /* 0x7e8000002700780b */ /* 0x000fe20003fc4000 */
[----:B0-----:R-:W-:-:S04]  /*0f00*/  FADD R14, R14, 1.00000001335143196e-10 ;  /* 0x2edbe6ff0e0e7421 */ /* 0x001fc80000000000 */
[----:B------:R-:W0:Y:S01]  /*0f10*/  MUFU.SQRT R15, R15 ;  /* 0x0000000f000f7308 */ /* 0x000e220000002000 */
[----:B------:R-:W-:Y:S01]  /*0f20*/  @P4 FMUL R45, R45, 0.25 ;  /* 0x3e8000002d2d4820 */ /* 0x000fe20000400000 */
[----:B------:R-:W-:Y:S01]  /*0f30*/  @P4 FMUL R8, R8, 0.25 ;  /* 0x3e80000008084820 */ /* 0x000fe20000400000 */
[----:B-----5:R-:W-:Y:S01]  /*0f40*/  FADD R12, R12, 1.00000001335143196e-10 ;  /* 0x2edbe6ff0c0c7421 */ /* 0x020fe20000000000 */
[----:B------:R-:W-:Y:S01]  /*0f50*/  FSETP.GT.AND P4, PT, R30, 8.50705917302346158658e+37, PT ;  /* 0x7e8000001e00780b */ /* 0x000fe20003f84000 */
[----:B------:R-:W-:Y:S01]  /*0f60*/  @P5 FMUL R40, R40, 0.25 ;  /* 0x3e80000028285820 */ /* 0x000fe20000400000 */
[----:B------:R-:W-:Y:S01]  /*0f70*/  @P5 FMUL R18, R18, 0.25 ;  /* 0x3e80000012125820 */ /* 0x000fe20000400000 */
[----:B-1----:R-:W-:Y:S01]  /*0f80*/  FADD R13, R13, 1.00000001335143196e-10 ;  /* 0x2edbe6ff0d0d7421 */ /* 0x002fe20000000000 */
[C---:B---3--:R-:W-:Y:S01]  /*0f90*/  FSETP.GEU.AND P5, PT, R23.reuse, -R26, PT ;  /* 0x8000001a1700720b */ /* 0x048fe20003fae000 */
[----:B------:R-:W-:Y:S01]  /*0fa0*/  FADD R23, R23, R26 ;  /* 0x0000001a17177221 */ /* 0x000fe20000000000 */
[----:B------:R-:W-:Y:S01]  /*0fb0*/  FSETP.GT.AND P3, PT, R14, 8.50705917302346158658e+37, PT ;  /* 0x7e8000000e00780b */ /* 0x000fe20003f64000 */
[--C-:B------:R-:W-:Y:S01]  /*0fc0*/  IMAD R27, R38, 0x10, R33.reuse ;  /* 0x00000010261b7824 */ /* 0x100fe200078e0221 */
[----:B------:R-:W-:Y:S01]  /*0fd0*/  FSETP.GT.AND P2, PT, R13, 8.50705917302346158658e+37, PT ;  /* 0x7e8000000d00780b */ /* 0x000fe20003f44000 */
[--C-:B------:R-:W-:Y:S01]  /*0fe0*/  IMAD R29, R42, 0x10, R33.reuse ;  /* 0x000000102a1d7824 */ /* 0x100fe200078e0221 */
[----:B------:R-:W-:Y:S01]  /*0ff0*/  FSETP.GT.AND P1, PT, R12, 8.50705917302346158658e+37, PT ;  /* 0x7e8000000c00780b */ /* 0x000fe20003f24000 */
[----:B------:R-:W-:-:S02]  /*1000*/  IMAD R31, R36, 0x10, R33 ;  /* 0x00000010241f7824 */ /* 0x000fc400078e0221 */
[----:B------:R-:W-:Y:S01]  /*1010*/  @P6 FMUL R39, R39, 0.25 ;  /* 0x3e80000027276820 */ /* 0x000fe20000400000 */
[----:B------:R-:W-:Y:S02]  /*1020*/  IMAD R33, R34, 0x10, R33 ;  /* 0x0000001022217824 */ /* 0x000fe400078e0221 */
[----:B------:R-:W-:Y:S01]  /*1030*/  @P6 FMUL R7, R7, 0.25 ;  /* 0x3e80000007076820 */ /* 0x000fe20000400000 */
[CC--:B------:R-:W-:Y:S01]  /*1040*/  FSETP.GEU.AND P6, PT, R21.reuse, -R26.reuse, PT ;  /* 0x8000001a1500720b */ /* 0x0c0fe20003fce000 */
[--C-:B------:R-:W-:Y:S01]  /*1050*/  FADD R34, R21, R26.reuse ;  /* 0x0000001a15227221 */ /* 0x100fe20000000000 */
[----:B------:R-:W-:Y:S01]  /*1060*/  FSEL R23, R23, RZ, P5 ;  /* 0x000000ff17177208 */ /* 0x000fe20002800000 */
[C---:B------:R-:W-:Y:S01]  /*1070*/  FADD R21, R20.reuse, R26 ;  /* 0x0000001a14157221 */ /* 0x040fe20000000000 */
[----:B0-----:R-:W-:Y:S01]  /*1080*/  FADD R15, R15, 1.00000001335143196e-10 ;  /* 0x2edbe6ff0f0f7421 */ /* 0x001fe20000000000 */
[----:B------:R-:W-:Y:S01]  /*1090*/  FSETP.GEU.AND P5, PT, R20, -R26, PT ;  /* 0x8000001a1400720b */ /* 0x000fe20003fae000 */
[----:B------:R-:W-:Y:S01]  /*10a0*/  @P4 FMUL R30, R30, 0.25 ;  /* 0x3e8000001e1e4820 */ /* 0x000fe20000400000 */
[----:B------:R-:W-:Y:S01]  /*10b0*/  @P4 FMUL R9, R9, 0.25 ;  /* 0x3e80000009094820 */ /* 0x000fe20000400000 */
[----:B------:R-:W-:-:S02]  /*10c0*/  FSEL R34, R34, RZ, P6 ;  /* 0x000000ff22227208 */ /* 0x000fc40003000000 */
[----:B------:R-:W-:Y:S02]  /*10d0*/  FSEL R21, R21, RZ, P5 ;  /* 0x000000ff15157208 */ /* 0x000fe40002800000 */
[----:B------:R-:W-:Y:S01]  /*10e0*/  FSETP.GT.AND P4, PT, R15, 8.50705917302346158658e+37, PT ;  /* 0x7e8000000f00780b */ /* 0x000fe20003f84000 */
[----:B------:R-:W-:Y:S01]  /*10f0*/  @P3 FMUL R14, R14, 0.25 ;  /* 0x3e8000000e0e3820 */ /* 0x000fe20000400000 */
[----:B------:R-:W-:Y:S01]  /*1100*/  @P3 FMUL R23, R23, 0.25 ;  /* 0x3e80000017173820 */ /* 0x000fe20000400000 */
[----:B------:R0:W-:Y:S01]  /*1110*/  MUFU.RCP R38, R30 ;  /* 0x0000001e00267308 */ /* 0x0001e20000001000 */
[C---:B------:R-:W-:Y:S01]  /*1120*/  FSETP.GEU.AND P3, PT, R22.reuse, -R26, PT ;  /* 0x8000001a1600720b */ /* 0x040fe20003f6e000 */
[----:B------:R-:W-:Y:S01]  /*1130*/  FADD R20, R22, R26 ;  /* 0x0000001a16147221 */ /* 0x000fe20000000000 */
[----:B------:R-:W-:Y:S01]  /*1140*/  @P2 FMUL R13, R13, 0.25 ;  /* 0x3e8000000d0d2820 */ /* 0x000fe20000400000 */
[----:B------:R-:W-:Y:S01]  /*1150*/  @P1 FMUL R12, R12, 0.25 ;  /* 0x3e8000000c0c1820 */ /* 0x000fe20000400000 */
[----:B----4-:R-:W-:-:S04]  /*1160*/  IMAD.WIDE R26, R27, 0x4, R24 ;  /* 0x000000041b1a7825 */ /* 0x010fc800078e0218 */
[----:B------:R-:W-:Y:S01]  /*1170*/  @P2 FMUL R34, R34, 0.25 ;  /* 0x3e80000022222820 */ /* 0x000fe20000400000 */
[----:B------:R-:W-:Y:S01]  /*1180*/  @P1 FMUL R21, R21, 0.25 ;  /* 0x3e80000015151820 */ /* 0x000fe20000400000 */
[----:B------:R1:W-:Y:S01]  /*1190*/  MUFU.RCP R36, R28 ;  /* 0x0000001c00247308 */ /* 0x0003e20000001000 */
[----:B0-----:R-:W-:Y:S01]  /*11a0*/  IMAD.WIDE R30, R31, 0x4, R24 ;  /* 0x000000041f1e7825 */ /* 0x001fe200078e0218 */
[----:B--2---:R-:W-:-:S03]  /*11b0*/  FSETP.GEU.AND P5, PT, R6, -R43, PT ;  /* 0x8000002b0600720b */ /* 0x004fc60003fae000 */
[--C-:B------:R-:W-:Y:S01]  /*11c0*/  FADD R42, R19, R43.reuse ;  /* 0x0000002b132a7221 */ /* 0x100fe20000000000 */
[-C--:B------:R-:W-:Y:S01]  /*11d0*/  FSETP.GEU.AND P2, PT, R0, -R43.reuse, PT ;  /* 0x8000002b0000720b */ /* 0x080fe20003f4e000 */
[--C-:B------:R-:W-:Y:S01]  /*11e0*/  FADD R6, R6, R43.reuse ;  /* 0x0000002b06067221 */ /* 0x100fe20000000000 */
[-C--:B------:R-:W-:Y:S01]  /*11f0*/  FSETP.GEU.AND P1, PT, R2, -R43.reuse, PT ;  /* 0x8000002b0200720b */ /* 0x080fe20003f2e000 */
[----:B------:R-:W-:Y:S01]  /*1200*/  FADD R0, R0, R43 ;  /* 0x0000002b00007221 */ /* 0x000fe20000000000 */
[----:B-1----:R-:W-:Y:S01]  /*1210*/  IMAD.WIDE R28, R29, 0x4, R24 ;  /* 0x000000041d1c7825 */ /* 0x002fe200078e0218 */
[----:B------:R-:W-:-:S03]  /*1220*/  FSETP.GEU.AND P6, PT, R19, -R43, PT ;  /* 0x8000002b1300720b */ /* 0x000fc60003fce000 */
[----:B------:R-:W-:Y:S01]  /*1230*/  FADD R2, R2, R43 ;  /* 0x0000002b02027221 */ /* 0x000fe20000000000 */
[----:B------:R0:W-:Y:S01]  /*1240*/  MUFU.RCP R22, R41 ;  /* 0x0000002900167308 */ /* 0x0001e20000001000 */
[----:B------:R-:W-:-:S04]  /*1250*/  IMAD.WIDE R24, R33, 0x4, R24 ;  /* 0x0000000421187825 */ /* 0x000fc800078e0218 */
[----:B------:R-:W-:Y:S01]  /*1260*/  FADD R43, R3, 1.00000001335143196e-10 ;  /* 0x2edbe6ff032b7421 */ /* 0x000fe20000000000 */
[----:B------:R-:W-:Y:S02]  /*1270*/  FSEL R3, R42, RZ, P6 ;  /* 0x000000ff2a037208 */ /* 0x000fe40003000000 */
[----:B------:R1:W-:Y:S01]  /*1280*/  MUFU.RCP R33, R44 ;  /* 0x0000002c00217308 */ /* 0x0003e20000001000 */
[----:B0-----:R-:W-:Y:S01]  /*1290*/  FADD R41, R4, 1.00000001335143196e-10 ;  /* 0x2edbe6ff04297421 */ /* 0x001fe20000000000 */
[----:B------:R-:W-:Y:S01]  /*12a0*/  FSETP.GT.AND P6, PT, R43, 8.50705917302346158658e+37, PT ;  /* 0x7e8000002b00780b */ /* 0x000fe20003fc4000 */
[----:B------:R-:W-:-:S05]  /*12b0*/  @P4 FMUL R15, R15, 0.25 ;  /* 0x3e8000000f0f4820 */ /* 0x000fca0000400000 */
[----:B------:R0:W-:Y:S01]  /*12c0*/  MUFU.RCP R37, R45 ;  /* 0x0000002d00257308 */ /* 0x0001e20000001000 */
[----:B-1----:R-:W-:Y:S01]  /*12d0*/  FADD R44, R32, 1.00000001335143196e-10 ;  /* 0x2edbe6ff202c7421 */ /* 0x002fe20000000000 */
[----:B------:R-:W-:Y:S01]  /*12e0*/  FSEL R32, R20, RZ, P3 ;  /* 0x000000ff14207208 */ /* 0x000fe20001800000 */
[----:B0-----:R-:W-:Y:S01]  /*12f0*/  FADD R45, R5, 1.00000001335143196e-10 ;  /* 0x2edbe6ff052d7421 */ /* 0x001fe20000000000 */
[----:B------:R-:W-:-:S03]  /*1300*/  FSEL R5, R6, RZ, P5 ;  /* 0x000000ff06057208 */ /* 0x000fc60002800000 */
[----:B------:R-:W-:Y:S01]  /*1310*/  @P4 FMUL R32, R32, 0.25 ;  /* 0x3e80000020204820 */ /* 0x000fe20000400000 */
[----:B------:R-:W-:Y:S02]  /*1320*/  FSETP.GT.AND P5, PT, R41, 8.50705917302346158658e+37, PT ;  /* 0x7e8000002900780b */ /* 0x000fe40003fa4000 */
[----:B------:R-:W-:Y:S02]  /*1330*/  FSETP.GT.AND P3, PT, R44, 8.50705917302346158658e+37, PT ;  /* 0x7e8000002c00780b */ /* 0x000fe40003f64000 */
[----:B------:R-:W-:Y:S01]  /*1340*/  FSETP.GT.AND P4, PT, R45, 8.50705917302346158658e+37, PT ;  /* 0x7e8000002d00780b */ /* 0x000fe20003f84000 */
[----:B------:R-:W0:Y:S01]  /*1350*/  MUFU.RCP R14, R14 ;  /* 0x0000000e000e7308 */ /* 0x000e220000001000 */
[----:B------:R-:W-:-:S07]  /*1360*/  @P6 FMUL R43, R43, 0.25 ;  /* 0x3e8000002b2b6820 */ /* 0x000fce0000400000 */
[----:B------:R-:W1:Y:S01]  /*1370*/  MUFU.RCP R13, R13 ;  /* 0x0000000d000d7308 */ /* 0x000e620000001000 */
[----:B------:R-:W-:Y:S01]  /*1380*/  @P5 FMUL R41, R41, 0.25 ;  /* 0x3e80000029295820 */ /* 0x000fe20000400000 */
[----:B------:R-:W-:-:S06]  /*1390*/  @P3 FMUL R44, R44, 0.25 ;  /* 0x3e8000002c2c3820 */ /* 0x000fcc0000400000 */
[----:B------:R-:W2:Y:S01]  /*13a0*/  MUFU.RCP R12, R12 ;  /* 0x0000000c000c7308 */ /* 0x000ea20000001000 */
[----:B------:R-:W-:-:S07]  /*13b0*/  @P4 FMUL R45, R45, 0.25 ;  /* 0x3e8000002d2d4820 */ /* 0x000fce0000400000 */
[----:B------:R-:W3:Y:S08]  /*13c0*/  MUFU.RCP R15, R15 ;  /* 0x0000000f000f7308 */ /* 0x000ef00000001000 */
[----:B------:R-:W4:Y:S08]  /*13d0*/  MUFU.RCP R35, R35 ;  /* 0x0000002300237308 */ /* 0x000f300000001000 */
[----:B------:R-:W5:Y:S08]  /*13e0*/  MUFU.RCP R19, R40 ;  /* 0x0000002800137308 */ /* 0x000f700000001000 */
[----:B------:R-:W4:Y:S01]  /*13f0*/  MUFU.RCP R20, R39 ;  /* 0x0000002700147308 */ /* 0x000f220000001000 */
[----:B0-----:R-:W-:Y:S01]  /*1400*/  FMUL R14, R14, R23 ;  /* 0x000000170e0e7220 */ /* 0x001fe20000400000 */
[----:B-1----:R-:W-:Y:S01]  /*1410*/  FMUL R13, R13, R34 ;  /* 0x000000220d0d7220 */ /* 0x002fe20000400000 */
[----:B--2---:R-:W-:-:S05]  /*1420*/  FMUL R12, R12, R21 ;  /* 0x000000150c0c7220 */ /* 0x004fca0000400000 */
[----:B------:R-:W0:Y:S01]  /*1430*/  MUFU.RCP R4, R44 ;  /* 0x0000002c00047308 */ /* 0x000e220000001000 */
[----:B---3--:R-:W-:Y:S01]  /*1440*/  FMUL R15, R15, R32 ;  /* 0x000000200f0f7220 */ /* 0x008fe20000400000 */
[----:B------:R-:W-:-:S06]  /*1450*/  FMUL R8, R37, R8 ;  /* 0x0000000825087220 */ /* 0x000fcc0000400000 */
[----:B------:R-:W1:Y:S01]  /*1460*/  MUFU.RCP R6, R45 ;  /* 0x0000002d00067308 */ /* 0x000e620000001000 */
[----:B------:R-:W-:Y:S01]  /*1470*/  FMUL R9, R38, R9 ;  /* 0x0000000926097220 */ /* 0x000fe20000400000 */
[----:B----4-:R-:W-:-:S06]  /*1480*/  FMUL R10, R35, R10 ;  /* 0x0000000a230a7220 */ /* 0x010fcc0000400000 */
[----:B------:R-:W2:Y:S01]  /*1490*/  MUFU.RCP R43, R43 ;  /* 0x0000002b002b7308 */ /* 0x000ea20000001000 */
[----:B------:R-:W-:Y:S01]  /*14a0*/  FMUL R11, R36, R11 ;  /* 0x0000000b240b7220 */ /* 0x000fe20000400000 */
[----:B-----5:R-:W-:-:S06]  /*14b0*/  FMUL R18, R19, R18 ;  /* 0x0000001213127220 */ /* 0x020fcc0000400000 */
[----:B------:R-:W3:Y:S01]  /*14c0*/  MUFU.RCP R41, R41 ;  /* 0x0000002900297308 */ /* 0x000ee20000001000 */
[----:B------:R-:W-:Y:S01]  /*14d0*/  FSEL R0, R0, RZ, P2 ;  /* 0x000000ff00007208 */ /* 0x000fe20001000000 */
[----:B------:R-:W-:Y:S01]  /*14e0*/  FMUL R16, R33, R16 ;  /* 0x0000001021107220 */ /* 0x000fe20000400000 */
[----:B------:R-:W-:Y:S01]  /*14f0*/  FSEL R2, R2, RZ, P1 ;  /* 0x000000ff02027208 */ /* 0x000fe20000800000 */
[----:B------:R-:W-:Y:S01]  /*1500*/  FMUL R17, R22, R17 ;  /* 0x0000001116117220 */ /* 0x000fe20000400000 */
[----:B------:R-:W-:Y:S01]  /*1510*/  FMUL R19, R20, R7 ;  /* 0x0000000714137220 */ /* 0x000fe20000400000 */
[----:B------:R4:W-:Y:S01]  /*1520*/  @!P0 STG.E.128 desc[UR6][R26.64], R12 ;  /* 0x0000000c1a008986 */ /* 0x0009e2000c101d06 */
[----:B------:R-:W-:Y:S01]  /*1530*/  @P3 FMUL R3, R3, 0.25 ;  /* 0x3e80000003033820 */ /* 0x000fe20000400000 */
[----:B------:R-:W-:Y:S01]  /*1540*/  @P4 FMUL R5, R5, 0.25 ;  /* 0x3e80000005054820 */ /* 0x000fe20000400000 */
[----:B------:R-:W-:Y:S01]  /*1550*/  @P6 FMUL R0, R0, 0.25 ;  /* 0x3e80000000006820 */ /* 0x000fe20000400000 */
[----:B------:R4:W-:Y:S01]  /*1560*/  @!P0 STG.E.128 desc[UR6][R28.64], R8 ;  /* 0x000000081c008986 */ /* 0x0009e2000c101d06 */
[----:B------:R-:W-:-:S03]  /*1570*/  @P5 FMUL R2, R2, 0.25 ;  /* 0x3e80000002025820 */ /* 0x000fc60000400000 */
[----:B------:R4:W-:Y:S01]  /*1580*/  @!P0 STG.E.128 desc[UR6][R30.64], R16 ;  /* 0x000000101e008986 */ /* 0x0009e2000c101d06 */
[----:B0-----:R-:W-:Y:S01]  /*1590*/  FMUL R22, R4, R3 ;  /* 0x0000000304167220 */ /* 0x001fe20000400000 */
[----:B-1----:R-:W-:Y:S01]  /*15a0*/  FMUL R21, R6, R5 ;  /* 0x0000000506157220 */ /* 0x002fe20000400000 */
[----:B--2---:R-:W-:Y:S01]  /*15b0*/  FMUL R20, R43, R0 ;  /* 0x000000002b147220 */ /* 0x004fe20000400000 */
[----:B---3--:R-:W-:Y:S01]  /*15c0*/  FMUL R23, R41, R2 ;  /* 0x0000000229177220 */ /* 0x008fe20000400000 */
[----:B------:R-:W-:Y:S06]  /*15d0*/  @P0 EXIT ;  /* 0x000000000000094d */ /* 0x000fec0003800000 */
[----:B------:R-:W-:Y:S01]  /*15e0*/  STG.E.128 desc[UR6][R24.64], R20 ;  /* 0x0000001418007986 */ /* 0x000fe2000c101d06 */
[----:B------:R-:W-:Y:S05]  /*15f0*/  EXIT ;  /* 0x000000000000794d */ /* 0x000fea0003800000 */
.L_x_0:
[----:B------:R-:W-:-:S00]  /*1600*/  BRA `(.L_x_0) ;  /* 0xfffffffc00fc7947 */ /* 0x000fc0000383ffff */
[----:B------:R-:W-:-:S00]  /*1610*/  NOP ;  /* 0x0000000000007918 */ /* 0x000fc00000000000 */
        /* <DEDUP_REMOVED lines=14> */
.L_x_1:


//--------------------- .nv.global.init           --------------------------
	.section	.nv.global.init,"aw",@progbits
.nv.global.init:
	.type		_$_str,@object
	.size		_$_str,(_$_str_$_2 - _$_str)
_$_str:
        /*0000*/ 	.byte	0x5f, 0x5f, 0x43, 0x55, 0x44, 0x41, 0x5f, 0x46, 0x54, 0x5a, 0x00
	.type		_$_str_$_2,@object
	.size		_$_str_$_2,(.L_1 - _$_str_$_2)
_$_str_$_2:
        /*000b*/ 	.byte	0x5f, 0x5f, 0x43, 0x55, 0x44, 0x41, 0x5f, 0x50, 0x52, 0x45, 0x43, 0x5f, 0x53, 0x51, 0x52, 0x54
        /*001b*/ 	.byte	0x00
.L_1:


//--------------------- .nv.shared.triton_poi_fused_add_convolution_div_max_pool2d_with_indices_relu_sqrt_sub_27 --------------------------
	.section	.nv.shared.triton_poi_fused_add_convolution_div_max_pool2d_with_indices_relu_sqrt_sub_27,"aw",@nobits
	.sectionflags	@""
	.align	16
	.zero		1024


//--------------------- .nv.constant0.triton_poi_fused_add_convolution_div_max_pool2d_with_indices_relu_sqrt_sub_27 --------------------------
	.section	.nv.constant0.triton_poi_fused_add_convolution_div_max_pool2d_with_indices_relu_sqrt_sub_27,"a",@progbits
	.sectionflags	@""
	.align	4
.nv.constant0.triton_poi_fused_add_convolution_div_max_pool2d_with_indices_relu_sqrt_sub_27:
	.zero		568
